//
// Generated by NVIDIA NVVM Compiler
//
// Compiler Build ID: CL-36424714
// Cuda compilation tools, release 13.0, V13.0.88
// Based on NVVM 20.0.0
//

.version 9.0
.target sm_100
.address_size 64

	// .globl	default_function_kernel

.visible .entry default_function_kernel(
	.param .u64 .ptr .align 1 default_function_kernel_param_0,
	.param .u64 .ptr .align 1 default_function_kernel_param_1
)
.maxntid 16
{
	.reg .pred 	%p<2>;
	.reg .b32 	%r<8>;
	.reg .b32 	%f<3>;
	.reg .b64 	%rd<8>;

	ld.param.u64 	%rd1, [default_function_kernel_param_0];
	ld.param.u64 	%rd2, [default_function_kernel_param_1];
	mov.u32 	%r1, %ctaid.x;
	shl.b32 	%r3, %r1, 1;
	mov.u32 	%r2, %tid.x;
	shr.u32 	%r4, %r2, 3;
	or.b32  	%r5, %r3, %r4;
	setp.gt.u32 	%p1, %r5, 8;
	@%p1 bra 	$L__BB0_2;
	cvta.to.global.u64 	%rd3, %rd2;
	cvta.to.global.u64 	%rd4, %rd1;
	shl.b32 	%r6, %r1, 4;
	or.b32  	%r7, %r6, %r2;
	mul.wide.u32 	%rd5, %r7, 4;
	add.s64 	%rd6, %rd3, %rd5;
	ld.global.nc.f32 	%f1, [%rd6];
	abs.f32 	%f2, %f1;
	add.s64 	%rd7, %rd4, %rd5;
	st.global.f32 	[%rd7], %f2;
$L__BB0_2:
	ret;

}
	// .globl	default_function_kernel_2
.visible .entry default_function_kernel_2(
	.param .u64 .ptr .align 1 default_function_kernel_2_param_0,
	.param .u64 .ptr .align 1 default_function_kernel_2_param_1
)
.maxntid 2
{
	.reg .b32 	%r<5>;
	.reg .b32 	%f<4>;
	.reg .b64 	%rd<8>;

	ld.param.u64 	%rd1, [default_function_kernel_2_param_0];
	ld.param.u64 	%rd2, [default_function_kernel_2_param_1];
	cvta.to.global.u64 	%rd3, %rd1;
	cvta.to.global.u64 	%rd4, %rd2;
	mov.u32 	%r1, %ctaid.x;
	shl.b32 	%r2, %r1, 1;
	mov.u32 	%r3, %tid.x;
	or.b32  	%r4, %r2, %r3;
	mul.wide.u32 	%rd5, %r4, 4;
	add.s64 	%rd6, %rd4, %rd5;
	ld.global.nc.f32 	%f1, [%rd6];
	abs.f32 	%f2, %f1;
	cvt.rpi.f32.f32 	%f3, %f2;
	add.s64 	%rd7, %rd3, %rd5;
	st.global.f32 	[%rd7], %f3;
	ret;

}
	// .globl	default_function_kernel_1
.visible .entry default_function_kernel_1(
	.param .u64 .ptr .align 1 default_function_kernel_1_param_0,
	.param .u64 .ptr .align 1 default_function_kernel_1_param_1
)
.maxntid 64
{
	.reg .pred 	%p<20>;
	.reg .b32 	%r<34>;
	.reg .b32 	%f<79>;
	.reg .b64 	%rd<9>;

	ld.param.u64 	%rd1, [default_function_kernel_1_param_0];
	ld.param.u64 	%rd2, [default_function_kernel_1_param_1];
	mov.u32 	%r1, %ctaid.x;
	shl.b32 	%r15, %r1, 3;
	mov.u32 	%r2, %tid.x;
	shr.u32 	%r16, %r2, 3;
	or.b32  	%r17, %r15, %r16;
	setp.gt.u32 	%p1, %r17, 8;
	@%p1 bra 	$L__BB2_16;
	cvta.to.global.u64 	%rd3, %rd2;
	shl.b32 	%r18, %r1, 6;
	or.b32  	%r3, %r18, %r2;
	mul.wide.u32 	%rd4, %r3, 4;
	add.s64 	%rd5, %rd3, %rd4;
	ld.global.nc.f32 	%f1, [%rd5];
	abs.f32 	%f78, %f1;
	mov.f32 	%f24, 0f3F800000;
	sub.f32 	%f25, %f24, %f78;
	rcp.approx.ftz.f32 	%f26, %f25;
	add.f32 	%f27, %f26, %f26;
	mul.f32 	%f28, %f78, %f27;
	setp.gt.f32 	%p2, %f78, 0f7E800000;
	selp.f32 	%f3, 0fC0000000, %f28, %p2;
	add.rz.f32 	%f29, %f3, %f24;
	mov.b32 	%r19, %f29;
	add.s32 	%r20, %r19, -1061158912;
	and.b32  	%r21, %r20, -8388608;
	mov.b32 	%r4, %f3;
	sub.s32 	%r22, %r4, %r21;
	mov.b32 	%f30, %r22;
	sub.s32 	%r23, 1082130432, %r21;
	mov.b32 	%f31, %r23;
	fma.rn.f32 	%f32, %f31, 0f3E800000, 0fBF800000;
	add.f32 	%f33, %f32, %f30;
	cvt.rn.f32.s32 	%f34, %r21;
	mul.f32 	%f35, %f34, 0f34000000;
	fma.rn.f32 	%f36, %f33, 0fBD39BF78, 0f3DD80012;
	fma.rn.f32 	%f37, %f36, %f33, 0fBE0778E0;
	fma.rn.f32 	%f38, %f37, %f33, 0f3E146475;
	fma.rn.f32 	%f39, %f38, %f33, 0fBE2A68DD;
	fma.rn.f32 	%f40, %f39, %f33, 0f3E4CAF9E;
	fma.rn.f32 	%f41, %f40, %f33, 0fBE800042;
	fma.rn.f32 	%f42, %f41, %f33, 0f3EAAAAE6;
	fma.rn.f32 	%f43, %f42, %f33, 0fBF000000;
	mul.f32 	%f44, %f33, %f43;
	fma.rn.f32 	%f45, %f44, %f33, %f33;
	fma.rn.f32 	%f75, %f35, 0f3F317218, %f45;
	setp.lt.u32 	%p3, %r4, 2139095040;
	@%p3 bra 	$L__BB2_3;
	setp.gt.s32 	%p4, %r4, -1082130432;
	fma.rn.f32 	%f46, %f3, 0f7F800000, 0f7F800000;
	selp.f32 	%f47, %f46, %f75, %p4;
	setp.eq.f32 	%p5, %f3, 0f00000000;
	selp.f32 	%f75, 0f80000000, %f47, %p5;
$L__BB2_3:
	mov.f32 	%f48, 0f3F000000;
	copysign.f32 	%f49, %f1, %f48;
	mul.f32 	%f50, %f49, %f75;
	div.rn.f32 	%f51, %f50, %f1;
	abs.f32 	%f7, %f51;
	setp.lt.f32 	%p6, %f78, %f7;
	@%p6 bra 	$L__BB2_15;
	mul.f32 	%f8, %f7, 0f4B000000;
	setp.gtu.f32 	%p7, %f78, %f8;
	@%p7 bra 	$L__BB2_11;
	div.approx.f32 	%f52, %f78, %f7;
	cvt.rzi.f32.f32 	%f76, %f52;
	neg.f32 	%f10, %f7;
	fma.rn.f32 	%f11, %f10, %f76, %f78;
	mov.b32 	%r5, %f11;
	mov.b32 	%r24, %f7;
	setp.lt.u32 	%p8, %r5, %r24;
	@%p8 bra 	$L__BB2_10;
	setp.lt.u32 	%p9, %r5, -2147483647;
	@%p9 bra 	$L__BB2_8;
	add.f32 	%f57, %f76, 0fBF800000;
	setp.lt.f32 	%p12, %f11, %f10;
	add.f32 	%f58, %f57, 0fBF800000;
	selp.f32 	%f76, %f58, %f57, %p12;
	bra.uni 	$L__BB2_10;
$L__BB2_8:
	add.f32 	%f76, %f76, 0f3F800000;
	add.f32 	%f53, %f7, %f7;
	setp.ltu.f32 	%p10, %f11, %f53;
	@%p10 bra 	$L__BB2_10;
	add.f32 	%f54, %f76, 0f3F800000;
	fma.rn.f32 	%f55, %f7, 0fC0400000, %f11;
	setp.ge.f32 	%p11, %f55, 0f00000000;
	add.f32 	%f56, %f54, 0f3F800000;
	selp.f32 	%f76, %f56, %f54, %p11;
$L__BB2_10:
	fma.rn.f32 	%f78, %f10, %f76, %f78;
	bra.uni 	$L__BB2_15;
$L__BB2_11:
	mov.b32 	%r6, %f78;
	mov.b32 	%r25, %f8;
	and.b32  	%r7, %r25, -8388608;
	and.b32  	%r26, %r6, 8388607;
	or.b32  	%r32, %r26, 1065353216;
	and.b32  	%r27, %r25, 8388607;
	or.b32  	%r9, %r27, 1065353216;
	mov.b32 	%f77, %r32;
	sub.s32 	%r28, %r6, %r7;
	add.s32 	%r29, %r28, 192937984;
	and.b32  	%r33, %r29, -8388608;
	setp.eq.s32 	%p13, %r33, 0;
	@%p13 bra 	$L__BB2_14;
	mov.b32 	%f59, %r9;
	rcp.approx.ftz.f32 	%f18, %f59;
	neg.f32 	%f19, %f59;
$L__BB2_13:
	min.u32 	%r30, %r33, 192937984;
	add.s32 	%r31, %r32, %r30;
	mov.b32 	%f60, %r31;
	mul.f32 	%f61, %f18, %f60;
	fma.rn.f32 	%f62, %f19, %f61, %f60;
	fma.rn.f32 	%f63, %f62, %f18, %f61;
	fma.rn.f32 	%f64, %f19, %f63, %f60;
	fma.rz.f32 	%f65, %f64, %f18, %f63;
	cvt.rzi.f32.f32 	%f66, %f65;
	fma.rn.f32 	%f77, %f19, %f66, %f60;
	sub.s32 	%r33, %r33, %r30;
	mov.b32 	%r32, %f77;
	setp.ne.s32 	%p14, %r33, 0;
	setp.ne.s32 	%p15, %r32, 0;
	and.pred  	%p16, %p14, %p15;
	@%p16 bra 	$L__BB2_13;
$L__BB2_14:
	mov.b32 	%f68, %r7;
	setp.leu.f32 	%p17, %f7, 0f00000000;
	setp.gt.u32 	%p18, %r6, 2139095039;
	selp.f32 	%f69, 0f7FFFFFFF, %f68, %p17;
	selp.f32 	%f70, 0f7FFFFFFF, %f69, %p18;
	mul.f32 	%f71, %f77, 0f34000000;
	mul.f32 	%f78, %f70, %f71;
$L__BB2_15:
	abs.f32 	%f72, %f78;
	setp.nan.f32 	%p19, %f72, %f72;
	copysign.f32 	%f73, %f1, %f78;
	selp.f32 	%f74, %f78, %f73, %p19;
	cvta.to.global.u64 	%rd6, %rd1;
	add.s64 	%rd8, %rd6, %rd4;
	st.global.f32 	[%rd8], %f74;
$L__BB2_16:
	ret;

}


// ===== COMPILED SASS (sm_100) =====

	.target	sm_100

	.elftype	@"ET_EXEC"


//--------------------- .note.nv.tkinfo           --------------------------
	.section	.note.nv.tkinfo,"",@"SHT_NOTE"
	.sectionflags	@"SHF_NOTE_NV_TKINFO"
	.tkinfo
        /*0018*/ 	.word	0x00000002
        /*0030*/ 	.string	""
        /*0030*/ 	.string	"ptxas"
        /*0030*/ 	.string	"Cuda compilation tools, release 13.0, V13.0.88"
        /*0030*/ 	.string	"Build cuda_13.0.r13.0/compiler.36424714_0"
        /*0030*/ 	.string	"-arch sm_100 -m 64 "



//--------------------- .note.nv.cuinfo           --------------------------
	.section	.note.nv.cuinfo,"",@"SHT_NOTE"
	.sectionflags	@"SHF_NOTE_NV_CUINFO"
        /*0018*/ 	.short	0x0002
        /*001a*/ 	.short	0x0064
        /*001c*/ 	.short	0x0082
	.zero		2


//--------------------- .nv.info                  --------------------------
	.section	.nv.info,"",@"SHT_CUDA_INFO"
	.align	4


	//----- nvinfo : EIATTR_REGCOUNT
	.align		4
        /*0000*/ 	.byte	0x04, 0x2f
        /*0002*/ 	.short	(.L_1 - .L_0)
	.align		4
.L_0:
        /*0004*/ 	.word	index@(default_function_kernel)
        /*0008*/ 	.word	0x0000000a


	//----- nvinfo : EIATTR_FRAME_SIZE
	.align		4
.L_1:
        /*000c*/ 	.byte	0x04, 0x11
        /*000e*/ 	.short	(.L_3 - .L_2)
	.align		4
.L_2:
        /*0010*/ 	.word	index@(default_function_kernel)
        /*0014*/ 	.word	0x00000000


	//----- nvinfo : EIATTR_REGCOUNT
	.align		4
.L_3:
        /*0018*/ 	.byte	0x04, 0x2f
        /*001a*/ 	.short	(.L_5 - .L_4)
	.align		4
.L_4:
        /*001c*/ 	.word	index@(default_function_kernel_2)
        /*0020*/ 	.word	0x0000000c


	//----- nvinfo : EIATTR_FRAME_SIZE
	.align		4
.L_5:
        /*0024*/ 	.byte	0x04, 0x11
        /*0026*/ 	.short	(.L_7 - .L_6)
	.align		4
.L_6:
        /*0028*/ 	.word	index@(default_function_kernel_2)
        /*002c*/ 	.word	0x00000000


	//----- nvinfo : EIATTR_REGCOUNT
	.align		4
.L_7:
        /*0030*/ 	.byte	0x04, 0x2f
        /*0032*/ 	.short	(.L_9 - .L_8)
	.align		4
.L_8:
        /*0034*/ 	.word	index@(default_function_kernel_1)
        /*0038*/ 	.word	0x00000012


	//----- nvinfo : EIATTR_FRAME_SIZE
	.align		4
.L_9:
        /*003c*/ 	.byte	0x04, 0x11
        /*003e*/ 	.short	(.L_11 - .L_10)
	.align		4
.L_10:
        /*0040*/ 	.word	index@($__internal_0_$__cuda_sm3x_div_rn_noftz_f32_slowpath)
        /*0044*/ 	.word	0x00000000


	//----- nvinfo : EIATTR_FRAME_SIZE
	.align		4
.L_11:
        /*0048*/ 	.byte	0x04, 0x11
        /*004a*/ 	.short	(.L_13 - .L_12)
	.align		4
.L_12:
        /*004c*/ 	.word	index@(default_function_kernel_1)
        /*0050*/ 	.word	0x00000000


	//----- nvinfo : EIATTR_MIN_STACK_SIZE
	.align		4
.L_13:
        /*0054*/ 	.byte	0x04, 0x12
        /*0056*/ 	.short	(.L_15 - .L_14)
	.align		4
.L_14:
        /*0058*/ 	.word	index@(default_function_kernel_1)
        /*005c*/ 	.word	0x00000000


	//----- nvinfo : EIATTR_MIN_STACK_SIZE
	.align		4
.L_15:
        /*0060*/ 	.byte	0x04, 0x12
        /*0062*/ 	.short	(.L_17 - .L_16)
	.align		4
.L_16:
        /*0064*/ 	.word	index@(default_function_kernel_2)
        /*0068*/ 	.word	0x00000000


	//----- nvinfo : EIATTR_MIN_STACK_SIZE
	.align		4
.L_17:
        /*006c*/ 	.byte	0x04, 0x12
        /*006e*/ 	.short	(.L_19 - .L_18)
	.align		4
.L_18:
        /*0070*/ 	.word	index@(default_function_kernel)
        /*0074*/ 	.word	0x00000000
.L_19:


//--------------------- .nv.compat                --------------------------
	.section	.nv.compat,"",@"SHT_CUDA_COMPAT_INFO"
	.align	4
        /*0000*/ 	.byte	0x02, 0x09, 0x00, 0x00, 0x02, 0x02, 0x01, 0x00, 0x02, 0x05, 0x05, 0x00, 0x03, 0x07, 0x01, 0x01
        /*0010*/ 	.byte	0x02, 0x03, 0x00, 0x00, 0x02, 0x06, 0x01, 0x00, 0x04, 0x0b, 0x08, 0x00, 0x01, 0x00, 0x00, 0x00
        /*0020*/ 	.byte	0x00, 0x00, 0x00, 0x00


//--------------------- .nv.info.default_function_kernel_1 --------------------------
	.section	.nv.info.default_function_kernel_1,"",@"SHT_CUDA_INFO"
	.sectionflags	@""
	.align	4


	//----- nvinfo : EIATTR_CUDA_API_VERSION
	.align		4
        /*0000*/ 	.byte	0x04, 0x37
        /*0002*/ 	.short	(.L_21 - .L_20)
.L_20:
        /*0004*/ 	.word	0x00000082


	//----- nvinfo : EIATTR_KPARAM_INFO
	.align		4
.L_21:
        /*0008*/ 	.byte	0x04, 0x17
        /*000a*/ 	.short	(.L_23 - .L_22)
.L_22:
        /*000c*/ 	.word	0x00000000
        /*0010*/ 	.short	0x0001
        /*0012*/ 	.short	0x0008
        /*0014*/ 	.byte	0x00, 0xf5, 0x21, 0x00


	//----- nvinfo : EIATTR_KPARAM_INFO
	.align		4
.L_23:
        /*0018*/ 	.byte	0x04, 0x17
        /*001a*/ 	.short	(.L_25 - .L_24)
.L_24:
        /*001c*/ 	.word	0x00000000
        /*0020*/ 	.short	0x0000
        /*0022*/ 	.short	0x0000
        /*0024*/ 	.byte	0x00, 0xf5, 0x21, 0x00


	//----- nvinfo : EIATTR_SPARSE_MMA_MASK
	.align		4
.L_25:
        /*0028*/ 	.byte	0x03, 0x50
        /*002a*/ 	.short	0x0000


	//----- nvinfo : EIATTR_MAXREG_COUNT
	.align		4
        /*002c*/ 	.byte	0x03, 0x1b
        /*002e*/ 	.short	0x00ff


	//----- nvinfo : EIATTR_MERCURY_ISA_VERSION
	.align		4
        /*0030*/ 	.byte	0x03, 0x5f
        /*0032*/ 	.short	0x0101


	//----- nvinfo : EIATTR_VRC_CTA_INIT_COUNT
	.align		4
        /*0034*/ 	.byte	0x02, 0x4a
	.zero		1
	.zero		1


	//----- nvinfo : EIATTR_EXIT_INSTR_OFFSETS
	.align		4
        /*0038*/ 	.byte	0x04, 0x1c
        /*003a*/ 	.short	(.L_27 - .L_26)


	//   ....[0]....
.L_26:
        /*003c*/ 	.word	0x00000070


	//   ....[1]....
        /*0040*/ 	.word	0x000008a0


	//----- nvinfo : EIATTR_MAX_THREADS
	.align		4
.L_27:
        /*0044*/ 	.byte	0x04, 0x05
        /*0046*/ 	.short	(.L_29 - .L_28)
.L_28:
        /*0048*/ 	.word	0x00000040
        /*004c*/ 	.word	0x00000001
        /*0050*/ 	.word	0x00000001


	//----- nvinfo : EIATTR_CRS_STACK_SIZE
	.align		4
.L_29:
        /*0054*/ 	.byte	0x04, 0x1e
        /*0056*/ 	.short	(.L_31 - .L_30)
.L_30:
        /*0058*/ 	.word	0x00000000


	//----- nvinfo : EIATTR_CBANK_PARAM_SIZE
	.align		4
.L_31:
        /*005c*/ 	.byte	0x03, 0x19
        /*005e*/ 	.short	0x0010


	//----- nvinfo : EIATTR_PARAM_CBANK
	.align		4
        /*0060*/ 	.byte	0x04, 0x0a
        /*0062*/ 	.short	(.L_33 - .L_32)
	.align		4
.L_32:
        /*0064*/ 	.word	index@(.nv.constant0.default_function_kernel_1)
        /*0068*/ 	.short	0x0380
        /*006a*/ 	.short	0x0010


	//----- nvinfo : EIATTR_SW_WAR
	.align		4
.L_33:
        /*006c*/ 	.byte	0x04, 0x36
        /*006e*/ 	.short	(.L_35 - .L_34)
.L_34:
        /*0070*/ 	.word	0x00000008
.L_35:


//--------------------- .nv.info.default_function_kernel_2 --------------------------
	.section	.nv.info.default_function_kernel_2,"",@"SHT_CUDA_INFO"
	.sectionflags	@""
	.align	4


	//----- nvinfo : EIATTR_CUDA_API_VERSION
	.align		4
        /*0000*/ 	.byte	0x04, 0x37
        /*0002*/ 	.short	(.L_37 - .L_36)
.L_36:
        /*0004*/ 	.word	0x00000082


	//----- nvinfo : EIATTR_KPARAM_INFO
	.align		4
.L_37:
        /*0008*/ 	.byte	0x04, 0x17
        /*000a*/ 	.short	(.L_39 - .L_38)
.L_38:
        /*000c*/ 	.word	0x00000000
        /*0010*/ 	.short	0x0001
        /*0012*/ 	.short	0x0008
        /*0014*/ 	.byte	0x00, 0xf5, 0x21, 0x00


	//----- nvinfo : EIATTR_KPARAM_INFO
	.align		4
.L_39:
        /*0018*/ 	.byte	0x04, 0x17
        /*001a*/ 	.short	(.L_41 - .L_40)
.L_40:
        /*001c*/ 	.word	0x00000000
        /*0020*/ 	.short	0x0000
        /*0022*/ 	.short	0x0000
        /*0024*/ 	.byte	0x00, 0xf5, 0x21, 0x00


	//----- nvinfo : EIATTR_SPARSE_MMA_MASK
	.align		4
.L_41:
        /*0028*/ 	.byte	0x03, 0x50
        /*002a*/ 	.short	0x0000


	//----- nvinfo : EIATTR_MAXREG_COUNT
	.align		4
        /*002c*/ 	.byte	0x03, 0x1b
        /*002e*/ 	.short	0x00ff


	//----- nvinfo : EIATTR_MERCURY_ISA_VERSION
	.align		4
        /*0030*/ 	.byte	0x03, 0x5f
        /*0032*/ 	.short	0x0101


	//----- nvinfo : EIATTR_VRC_CTA_INIT_COUNT
	.align		4
        /*0034*/ 	.byte	0x02, 0x4a
	.zero		1
	.zero		1


	//----- nvinfo : EIATTR_EXIT_INSTR_OFFSETS
	.align		4
        /*0038*/ 	.byte	0x04, 0x1c
        /*003a*/ 	.short	(.L_43 - .L_42)


	//   ....[0]....
.L_42:
        /*003c*/ 	.word	0x000000d0


	//----- nvinfo : EIATTR_MAX_THREADS
	.align		4
.L_43:
        /*0040*/ 	.byte	0x04, 0x05
        /*0042*/ 	.short	(.L_45 - .L_44)
.L_44:
        /*0044*/ 	.word	0x00000002
        /*0048*/ 	.word	0x00000001
        /*004c*/ 	.word	0x00000001


	//----- nvinfo : EIATTR_CBANK_PARAM_SIZE
	.align		4
.L_45:
        /*0050*/ 	.byte	0x03, 0x19
        /*0052*/ 	.short	0x0010


	//----- nvinfo : EIATTR_PARAM_CBANK
	.align		4
        /*0054*/ 	.byte	0x04, 0x0a
        /*0056*/ 	.short	(.L_47 - .L_46)
	.align		4
.L_46:
        /*0058*/ 	.word	index@(.nv.constant0.default_function_kernel_2)
        /*005c*/ 	.short	0x0380
        /*005e*/ 	.short	0x0010


	//----- nvinfo : EIATTR_SW_WAR
	.align		4
.L_47:
        /*0060*/ 	.byte	0x04, 0x36
        /*0062*/ 	.short	(.L_49 - .L_48)
.L_48:
        /*0064*/ 	.word	0x00000008
.L_49:


//--------------------- .nv.info.default_function_kernel --------------------------
	.section	.nv.info.default_function_kernel,"",@"SHT_CUDA_INFO"
	.sectionflags	@""
	.align	4


	//----- nvinfo : EIATTR_CUDA_API_VERSION
	.align		4
        /*0000*/ 	.byte	0x04, 0x37
        /*0002*/ 	.short	(.L_51 - .L_50)
.L_50:
        /*0004*/ 	.word	0x00000082


	//----- nvinfo : EIATTR_KPARAM_INFO
	.align		4
.L_51:
        /*0008*/ 	.byte	0x04, 0x17
        /*000a*/ 	.short	(.L_53 - .L_52)
.L_52:
        /*000c*/ 	.word	0x00000000
        /*0010*/ 	.short	0x0001
        /*0012*/ 	.short	0x0008
        /*0014*/ 	.byte	0x00, 0xf5, 0x21, 0x00


	//----- nvinfo : EIATTR_KPARAM_INFO
	.align		4
.L_53:
        /*0018*/ 	.byte	0x04, 0x17
        /*001a*/ 	.short	(.L_55 - .L_54)
.L_54:
        /*001c*/ 	.word	0x00000000
        /*0020*/ 	.short	0x0000
        /*0022*/ 	.short	0x0000
        /*0024*/ 	.byte	0x00, 0xf5, 0x21, 0x00


	//----- nvinfo : EIATTR_SPARSE_MMA_MASK
	.align		4
.L_55:
        /*0028*/ 	.byte	0x03, 0x50
        /*002a*/ 	.short	0x0000


	//----- nvinfo : EIATTR_MAXREG_COUNT
	.align		4
        /*002c*/ 	.byte	0x03, 0x1b
        /*002e*/ 	.short	0x00ff


	//----- nvinfo : EIATTR_MERCURY_ISA_VERSION
	.align		4
        /*0030*/ 	.byte	0x03, 0x5f
        /*0032*/ 	.short	0x0101


	//----- nvinfo : EIATTR_VRC_CTA_INIT_COUNT
	.align		4
        /*0034*/ 	.byte	0x02, 0x4a
	.zero		1
	.zero		1


	//----- nvinfo : EIATTR_EXIT_INSTR_OFFSETS
	.align		4
        /*0038*/ 	.byte	0x04, 0x1c
        /*003a*/ 	.short	(.L_57 - .L_56)


	//   ....[0]....
.L_56:
        /*003c*/ 	.word	0x00000070


	//   ....[1]....
        /*0040*/ 	.word	0x00000120


	//----- nvinfo : EIATTR_MAX_THREADS
	.align		4
.L_57:
        /*0044*/ 	.byte	0x04, 0x05
        /*0046*/ 	.short	(.L_59 - .L_58)
.L_58:
        /*0048*/ 	.word	0x00000010
        /*004c*/ 	.word	0x00000001
        /*0050*/ 	.word	0x00000001


	//----- nvinfo : EIATTR_CBANK_PARAM_SIZE
	.align		4
.L_59:
        /*0054*/ 	.byte	0x03, 0x19
        /*0056*/ 	.short	0x0010


	//----- nvinfo : EIATTR_PARAM_CBANK
	.align		4
        /*0058*/ 	.byte	0x04, 0x0a
        /*005a*/ 	.short	(.L_61 - .L_60)
	.align		4
.L_60:
        /*005c*/ 	.word	index@(.nv.constant0.default_function_kernel)
        /*0060*/ 	.short	0x0380
        /*0062*/ 	.short	0x0010


	//----- nvinfo : EIATTR_SW_WAR
	.align		4
.L_61:
        /*0064*/ 	.byte	0x04, 0x36
        /*0066*/ 	.short	(.L_63 - .L_62)
.L_62:
        /*0068*/ 	.word	0x00000008
.L_63:


//--------------------- .nv.callgraph             --------------------------
	.section	.nv.callgraph,"",@"SHT_CUDA_CALLGRAPH"
	.align	4
	.sectionentsize	8
	.align		4
        /*0000*/ 	.word	0x00000000
	.align		4
        /*0004*/ 	.word	0xffffffff
	.align		4
        /*0008*/ 	.word	0x00000000
	.align		4
        /*000c*/ 	.word	0xfffffffe
	.align		4
        /*0010*/ 	.word	0x00000000
	.align		4
        /*0014*/ 	.word	0xfffffffd
	.align		4
        /*0018*/ 	.word	0x00000000
	.align		4
        /*001c*/ 	.word	0xfffffffc


//--------------------- .text.default_function_kernel_1 --------------------------
	.section	.text.default_function_kernel_1,"ax",@progbits
	.align	128
        .global         default_function_kernel_1
        .type           default_function_kernel_1,@function
        .size           default_function_kernel_1,(.L_x_24 - default_function_kernel_1)
        .other          default_function_kernel_1,@"STO_CUDA_ENTRY STV_DEFAULT"
default_function_kernel_1:
.text.default_function_kernel_1:
[----:B------:R-:W-:Y:S01]  /*0000*/  LDC R1, c[0x0][0x37c] ;  /* 0x0000df00ff017b82 */ /* 0x000fe20000000800 */
[----:B------:R-:W0:Y:S07]  /*0010*/  S2R R2, SR_TID.X ;  /* 0x0000000000027919 */ /* 0x000e2e0000002100 */
[----:B------:R-:W1:Y:S02]  /*0020*/  S2UR UR4, SR_CTAID.X ;  /* 0x00000000000479c3 */ /* 0x000e640000002500 */
[----:B-1----:R-:W-:Y:S01]  /*0030*/  USHF.L.U32 UR5, UR4, 0x3, URZ ;  /* 0x0000000304057899 */ /* 0x002fe200080006ff */
[----:B0-----:R-:W-:-:S05]  /*0040*/  SHF.R.U32.HI R0, RZ, 0x3, R2 ;  /* 0x00000003ff007819 */ /* 0x001fca0000011602 */
[----:B------:R-:W-:-:S04]  /*0050*/  LOP3.LUT R0, R0, UR5, RZ, 0xfc, !PT ;  /* 0x0000000500007c12 */ /* 0x000fc8000f8efcff */
[----:B------:R-:W-:-:S13]  /*0060*/  ISETP.GT.U32.AND P0, PT, R0, 0x8, PT ;  /* 0x000000080000780c */ /* 0x000fda0003f04070 */
[----:B------:R-:W-:Y:S05]  /*0070*/  @P0 EXIT ;  /* 0x000000000000094d */ /* 0x000fea0003800000 */
[----:B------:R-:W0:Y:S01]  /*0080*/  LDC.64 R4, c[0x0][0x388] ;  /* 0x0000e200ff047b82 */ /* 0x000e220000000a00 */
[----:B------:R-:W1:Y:S01]  /*0090*/  LDCU.64 UR6, c[0x0][0x358] ;  /* 0x00006b00ff0677ac */ /* 0x000e620008000a00 */
[----:B------:R-:W-:-:S06]  /*00a0*/  USHF.L.U32 UR4, UR4, 0x6, URZ ;  /* 0x0000000604047899 */ /* 0x000fcc00080006ff */
[----:B------:R-:W-:-:S05]  /*00b0*/  LOP3.LUT R2, R2, UR4, RZ, 0xfc, !PT ;  /* 0x0000000402027c12 */ /* 0x000fca000f8efcff */
[----:B0-----:R-:W-:-:S05]  /*00c0*/  IMAD.WIDE.U32 R4, R2, 0x4, R4 ;  /* 0x0000000402047825 */ /* 0x001fca00078e0004 */
[----:B-1----:R-:W2:Y:S01]  /*00d0*/  LDG.E.CONSTANT R3, desc[UR6][R4.64] ;  /* 0x0000000604037981 */ /* 0x002ea2000c1e9900 */
[----:B------:R-:W-:Y:S01]  /*00e0*/  IMAD.MOV.U32 R8, RZ, RZ, 0x3e800000 ;  /* 0x3e800000ff087424 */ /* 0x000fe200078e00ff */
[----:B------:R-:W-:Y:S01]  /*00f0*/  BSSY.RECONVERGENT B0, `(.L_x_0) ;  /* 0x0000031000007945 */ /* 0x000fe20003800200 */
[----:B------:R-:W-:Y:S02]  /*0100*/  IMAD.MOV.U32 R9, RZ, RZ, 0x3d39bf78 ;  /* 0x3d39bf78ff097424 */ /* 0x000fe400078e00ff */
[C---:B--2---:R-:W-:Y:S01]  /*0110*/  FADD R0, -|R3|.reuse, 1 ;  /* 0x3f80000003007421 */ /* 0x044fe20000000300 */
[----:B------:R-:W-:-:S05]  /*0120*/  FSETP.GT.AND P0, PT, |R3|, 8.50705917302346158658e+37, PT ;  /* 0x7e8000000300780b */ /* 0x000fca0003f04200 */
[----:B------:R-:W0:Y:S02]  /*0130*/  MUFU.RCP R0, R0 ;  /* 0x0000000000007308 */ /* 0x000e240000001000 */
[----:B0-----:R-:W-:-:S04]  /*0140*/  FADD R6, R0, R0 ;  /* 0x0000000000067221 */ /* 0x001fc80000000000 */
[----:B------:R-:W-:-:S05]  /*0150*/  FMUL R6, |R3|, R6 ;  /* 0x0000000603067220 */ /* 0x000fca0000400200 */
[----:B------:R-:W-:-:S04]  /*0160*/  FSEL R6, R6, -2, !P0 ;  /* 0xc000000006067808 */ /* 0x000fc80004000000 */
[C---:B------:R-:W-:Y:S01]  /*0170*/  ISETP.GE.U32.AND P0, PT, R6.reuse, 0x7f800000, PT ;  /* 0x7f8000000600780c */ /* 0x040fe20003f06070 */
[----:B------:R-:W-:-:S03]  /*0180*/  FADD.RZ R7, R6, 1 ;  /* 0x3f80000006077421 */ /* 0x000fc6000000c000 */
[----:B------:R-:W-:Y:S01]  /*0190*/  ISETP.GT.AND P1, PT, R6, -0x40800000, P0 ;  /* 0xbf8000000600780c */ /* 0x000fe20000724270 */
[----:B------:R-:W-:-:S05]  /*01a0*/  VIADD R7, R7, 0xc0c00000 ;  /* 0xc0c0000007077836 */ /* 0x000fca0000000000 */
[----:B------:R-:W-:-:S04]  /*01b0*/  LOP3.LUT R7, R7, 0xff800000, RZ, 0xc0, !PT ;  /* 0xff80000007077812 */ /* 0x000fc800078ec0ff */
[----:B------:R-:W-:Y:S01]  /*01c0*/  IADD3 R5, PT, PT, -R7, 0x40800000, RZ ;  /* 0x4080000007057810 */ /* 0x000fe20007ffe1ff */
[----:B------:R-:W-:Y:S01]  /*01d0*/  IMAD.IADD R4, R6, 0x1, -R7 ;  /* 0x0000000106047824 */ /* 0x000fe200078e0a07 */
[----:B------:R-:W-:-:S03]  /*01e0*/  I2FP.F32.S32 R7, R7 ;  /* 0x0000000700077245 */ /* 0x000fc60000201400 */
[----:B------:R-:W-:Y:S02]  /*01f0*/  FFMA R5, R5, R8, -1 ;  /* 0xbf80000005057423 */ /* 0x000fe40000000008 */
[----:B------:R-:W-:Y:S01]  /*0200*/  FMUL R7, R7, 1.1920928955078125e-07 ;  /* 0x3400000007077820 */ /* 0x000fe20000400000 */
[----:B------:R-:W0:Y:S01]  /*0210*/  MUFU.RCP R8, R3 ;  /* 0x0000000300087308 */ /* 0x000e220000001000 */
[----:B------:R-:W-:-:S04]  /*0220*/  FADD R4, R4, R5 ;  /* 0x0000000504047221 */ /* 0x000fc80000000000 */
[----:B------:R-:W-:-:S04]  /*0230*/  FFMA R5, R4, -R9, 0.10546888411045074463 ;  /* 0x3dd8001204057423 */ /* 0x000fc80000000809 */
[----:B------:R-:W-:-:S04]  /*0240*/  FFMA R5, R4, R5, -0.13229703903198242188 ;  /* 0xbe0778e004057423 */ /* 0x000fc80000000005 */
[----:B------:R-:W-:-:S04]  /*0250*/  FFMA R5, R4, R5, 0.14491446316242218018 ;  /* 0x3e14647504057423 */ /* 0x000fc80000000005 */
[----:B------:R-:W-:-:S04]  /*0260*/  FFMA R5, R4, R5, -0.16641564667224884033 ;  /* 0xbe2a68dd04057423 */ /* 0x000fc80000000005 */
[----:B------:R-:W-:-:S04]  /*0270*/  FFMA R5, R4, R5, 0.19988867640495300293 ;  /* 0x3e4caf9e04057423 */ /* 0x000fc80000000005 */
[----:B------:R-:W-:-:S04]  /*0280*/  FFMA R5, R4, R5, -0.25000196695327758789 ;  /* 0xbe80004204057423 */ /* 0x000fc80000000005 */
[----:B------:R-:W-:-:S04]  /*0290*/  FFMA R5, R4, R5, 0.33333510160446166992 ;  /* 0x3eaaaae604057423 */ /* 0x000fc80000000005 */
[----:B------:R-:W-:-:S04]  /*02a0*/  FFMA R5, R4, R5, -0.5 ;  /* 0xbf00000004057423 */ /* 0x000fc80000000005 */
[----:B------:R-:W-:-:S04]  /*02b0*/  FMUL R5, R4, R5 ;  /* 0x0000000504057220 */ /* 0x000fc80000400000 */
[----:B------:R-:W-:Y:S01]  /*02c0*/  FFMA R4, R4, R5, R4 ;  /* 0x0000000504047223 */ /* 0x000fe20000000004 */
[----:B------:R-:W-:-:S03]  /*02d0*/  @P0 IMAD.MOV.U32 R5, RZ, RZ, 0x7f800000 ;  /* 0x7f800000ff050424 */ /* 0x000fc600078e00ff */
[----:B------:R-:W-:Y:S01]  /*02e0*/  FFMA R0, R7, 0.69314718246459960938, R4 ;  /* 0x3f31721807007823 */ /* 0x000fe20000000004 */
[----:B------:R-:W-:Y:S02]  /*02f0*/  IMAD.MOV.U32 R4, RZ, RZ, 0x3f000000 ;  /* 0x3f000000ff047424 */ /* 0x000fe400078e00ff */
[C---:B------:R-:W-:Y:S01]  /*0300*/  @P1 FFMA R0, R6.reuse, R5, +INF ;  /* 0x7f80000006001423 */ /* 0x040fe20000000005 */
[----:B------:R-:W-:Y:S01]  /*0310*/  @P0 FSETP.NEU.AND P1, PT, R6, RZ, PT ;  /* 0x000000ff0600020b */ /* 0x000fe20003f2d000 */
[C---:B0-----:R-:W-:Y:S01]  /*0320*/  FFMA R7, -R3.reuse, R8, 1 ;  /* 0x3f80000003077423 */ /* 0x041fe20000000108 */
[----:B------:R-:W-:Y:S01]  /*0330*/  LOP3.LUT R5, R4, 0x80000000, R3, 0xb8, !PT ;  /* 0x8000000004057812 */ /* 0x000fe200078eb803 */
[----:B------:R-:W-:Y:S01]  /*0340*/  FADD R4, |R3|, -RZ ;  /* 0x800000ff03047221 */ /* 0x000fe20000000200 */
[----:B------:R-:W-:Y:S01]  /*0350*/  @P0 FSEL R0, R0, -RZ, P1 ;  /* 0x800000ff00000208 */ /* 0x000fe20000800000 */
[----:B------:R-:W-:-:S04]  /*0360*/  FFMA R7, R8, R7, R8 ;  /* 0x0000000708077223 */ /* 0x000fc80000000008 */
[----:B------:R-:W-:-:S04]  /*0370*/  FMUL R0, R5, R0 ;  /* 0x0000000005007220 */ /* 0x000fc80000400000 */
[----:B------:R-:W0:Y:S01]  /*0380*/  FCHK P0, R0, R3 ;  /* 0x0000000300007302 */ /* 0x000e220000000000 */
[----:B------:R-:W-:-:S04]  /*0390*/  FFMA R6, R0, R7, RZ ;  /* 0x0000000700067223 */ /* 0x000fc800000000ff */
[----:B------:R-:W-:-:S04]  /*03a0*/  FFMA R5, -R3, R6, R0 ;  /* 0x0000000603057223 */ /* 0x000fc80000000100 */
[----:B------:R-:W-:Y:S01]  /*03b0*/  FFMA R5, R7, R5, R6 ;  /* 0x0000000507057223 */ /* 0x000fe20000000006 */
[----:B0-----:R-:W-:Y:S06]  /*03c0*/  @!P0 BRA `(.L_x_1) ;  /* 0x00000000000c8947 */ /* 0x001fec0003800000 */
[----:B------:R-:W-:-:S07]  /*03d0*/  MOV R6, 0x3f0 ;  /* 0x000003f000067802 */ /* 0x000fce0000000f00 */
[----:B------:R-:W-:Y:S05]  /*03e0*/  CALL.REL.NOINC `($__internal_0_$__cuda_sm3x_div_rn_noftz_f32_slowpath) ;  /* 0x0000000400307944 */ /* 0x000fea0003c00000 */
[----:B------:R-:W-:-:S07]  /*03f0*/  IMAD.MOV.U32 R5, RZ, RZ, R0 ;  /* 0x000000ffff057224 */ /* 0x000fce00078e0000 */
.L_x_1:
[----:B------:R-:W-:Y:S05]  /*0400*/  BSYNC.RECONVERGENT B0 ;  /* 0x0000000000007941 */ /* 0x000fea0003800200 */
.L_x_0:
[----:B------:R-:W-:Y:S01]  /*0410*/  FSETP.GEU.AND P0, PT, R4, |R5|, PT ;  /* 0x400000050400720b */ /* 0x000fe20003f0e000 */
[----:B------:R-:W-:-:S12]  /*0420*/  BSSY.RECONVERGENT B0, `(.L_x_2) ;  /* 0x0000041000007945 */ /* 0x000fd80003800200 */
[----:B------:R-:W-:Y:S05]  /*0430*/  @!P0 BRA `(.L_x_3) ;  /* 0x0000000000fc8947 */ /* 0x000fea0003800000 */
[----:B------:R-:W-:-:S05]  /*0440*/  FMUL R7, |R5|, 8388608 ;  /* 0x4b00000005077820 */ /* 0x000fca0000400200 */
[----:B------:R-:W-:-:S13]  /*0450*/  FSETP.GTU.AND P0, PT, R4, R7, PT ;  /* 0x000000070400720b */ /* 0x000fda0003f0c000 */
[----:B------:R-:W-:Y:S05]  /*0460*/  @P0 BRA `(.L_x_4) ;  /* 0x0000000000780947 */ /* 0x000fea0003800000 */
[C---:B------:R-:W-:Y:S01]  /*0470*/  FMUL R0, |R5|.reuse, 16777216 ;  /* 0x4b80000005007820 */ /* 0x040fe20000400200 */
[C---:B------:R-:W-:Y:S01]  /*0480*/  FSETP.GEU.AND P0, PT, |R5|.reuse, 1.175494350822287508e-38, PT ;  /* 0x008000000500780b */ /* 0x040fe20003f0e200 */
[----:B------:R-:W-:Y:S01]  /*0490*/  FMUL R7, R4, 16777216 ;  /* 0x4b80000004077820 */ /* 0x000fe20000400000 */
[----:B------:R-:W-:Y:S01]  /*04a0*/  FADD R6, |R5|, -RZ ;  /* 0x800000ff05067221 */ /* 0x000fe20000000200 */
[----:B------:R-:W-:Y:S01]  /*04b0*/  BSSY.RECONVERGENT B1, `(.L_x_5) ;  /* 0x0000017000017945 */ /* 0x000fe20003800200 */
[----:B------:R-:W-:Y:S02]  /*04c0*/  FSEL R0, R0, |R5|, !P0 ;  /* 0x4000000500007208 */ /* 0x000fe40004000000 */
[----:B------:R-:W-:-:S04]  /*04d0*/  FSEL R7, R7, R4, !P0 ;  /* 0x0000000407077208 */ /* 0x000fc80004000000 */
[----:B------:R-:W0:Y:S02]  /*04e0*/  MUFU.RCP R0, R0 ;  /* 0x0000000000007308 */ /* 0x000e240000001000 */
[----:B0-----:R-:W-:-:S06]  /*04f0*/  FMUL R7, R0, R7 ;  /* 0x0000000700077220 */ /* 0x001fcc0000400000 */
[----:B------:R-:W0:Y:S02]  /*0500*/  FRND.TRUNC R7, R7 ;  /* 0x0000000700077307 */ /* 0x000e24000020d000 */
[----:B0-----:R-:W-:-:S05]  /*0510*/  FFMA R8, R7, -|R5|, R4 ;  /* 0xc000000507087223 */ /* 0x001fca0000000004 */
[----:B------:R-:W-:-:S13]  /*0520*/  ISETP.GE.U32.AND P0, PT, R8, R6, PT ;  /* 0x000000060800720c */ /* 0x000fda0003f06070 */
[----:B------:R-:W-:Y:S05]  /*0530*/  @!P0 BRA `(.L_x_6) ;  /* 0x0000000000388947 */ /* 0x000fea0003800000 */
[----:B------:R-:W-:-:S04]  /*0540*/  ISETP.GE.U32.AND P0, PT, R8, -0x7fffffff, PT ;  /* 0x800000010800780c */ /* 0x000fc80003f06070 */
[----:B------:R-:W-:-:S09]  /*0550*/  FSETP.GEU.OR P1, PT, R8, -|R5|, !P0 ;  /* 0xc00000050800720b */ /* 0x000fd2000472e400 */
[----:B------:R-:W-:-:S04]  /*0560*/  @P0 FADD R0, R7, -1 ;  /* 0xbf80000007000421 */ /* 0x000fc80000000000 */
[----:B------:R-:W-:-:S04]  /*0570*/  @!P1 FADD R0, R0, -1 ;  /* 0xbf80000000009421 */ /* 0x000fc80000000000 */
[----:B------:R-:W-:Y:S01]  /*0580*/  @P0 IMAD.MOV.U32 R7, RZ, RZ, R0 ;  /* 0x000000ffff070224 */ /* 0x000fe200078e0000 */
[----:B------:R-:W-:Y:S06]  /*0590*/  @P0 BRA `(.L_x_6) ;  /* 0x0000000000200947 */ /* 0x000fec0003800000 */
[----:B------:R-:W-:Y:S01]  /*05a0*/  FADD R0, |R5|, |R5| ;  /* 0x4000000505007221 */ /* 0x000fe20000000200 */
[----:B------:R-:W-:-:S04]  /*05b0*/  FADD R7, R7, 1 ;  /* 0x3f80000007077421 */ /* 0x000fc80000000000 */
[----:B------:R-:W-:-:S13]  /*05c0*/  FSETP.GE.AND P0, PT, R8, R0, PT ;  /* 0x000000000800720b */ /* 0x000fda0003f06000 */
[----:B------:R-:W-:-:S05]  /*05d0*/  @P0 FFMA R0, |R5|, -3, R8 ;  /* 0xc040000005000823 */ /* 0x000fca0000000208 */
[----:B------:R-:W-:Y:S01]  /*05e0*/  FSETP.GE.AND P1, PT, R0, RZ, P0 ;  /* 0x000000ff0000720b */ /* 0x000fe20000726000 */
[----:B------:R-:W-:-:S12]  /*05f0*/  @P0 FADD R0, R7, 1 ;  /* 0x3f80000007000421 */ /* 0x000fd80000000000 */
[----:B------:R-:W-:-:S04]  /*0600*/  @P1 FADD R0, R0, 1 ;  /* 0x3f80000000001421 */ /* 0x000fc80000000000 */
[----:B------:R-:W-:-:S07]  /*0610*/  @P0 IMAD.MOV.U32 R7, RZ, RZ, R0 ;  /* 0x000000ffff070224 */ /* 0x000fce00078e0000 */
.L_x_6:
[----:B------:R-:W-:Y:S05]  /*0620*/  BSYNC.RECONVERGENT B1 ;  /* 0x0000000000017941 */ /* 0x000fea0003800200 */
.L_x_5:
[----:B------:R-:W-:Y:S01]  /*0630*/  FFMA R4, R7, -|R5|, R4 ;  /* 0xc000000507047223 */ /* 0x000fe20000000004 */
[----:B------:R-:W-:Y:S06]  /*0640*/  BRA `(.L_x_3) ;  /* 0x0000000000787947 */ /* 0x000fec0003800000 */
.L_x_4:
[----:B------:R-:W-:Y:S01]  /*0650*/  LOP3.LUT R9, R7, 0xff800000, RZ, 0xc0, !PT ;  /* 0xff80000007097812 */ /* 0x000fe200078ec0ff */
[----:B------:R-:W-:Y:S01]  /*0660*/  BSSY.RECONVERGENT B1, `(.L_x_7) ;  /* 0x000001a000017945 */ /* 0x000fe20003800200 */
[----:B------:R-:W-:Y:S02]  /*0670*/  FSETP.GT.AND P2, PT, |R5|, RZ, PT ;  /* 0x000000ff0500720b */ /* 0x000fe40003f44200 */
[C---:B------:R-:W-:Y:S02]  /*0680*/  IADD3 R6, PT, PT, R4.reuse, 0xb800000, -R9 ;  /* 0x0b80000004067810 */ /* 0x040fe40007ffe809 */
[----:B------:R-:W-:Y:S02]  /*0690*/  LOP3.LUT R0, R4, 0x7fffff, RZ, 0xc0, !PT ;  /* 0x007fffff04007812 */ /* 0x000fe400078ec0ff */
[----:B------:R-:W-:Y:S02]  /*06a0*/  LOP3.LUT P1, R6, R6, 0xff800000, RZ, 0xc0, !PT ;  /* 0xff80000006067812 */ /* 0x000fe4000782c0ff */
[----:B------:R-:W-:-:S02]  /*06b0*/  ISETP.GT.U32.AND P0, PT, R4, 0x7f7fffff, PT ;  /* 0x7f7fffff0400780c */ /* 0x000fc40003f04070 */
[----:B------:R-:W-:Y:S02]  /*06c0*/  FSEL R4, R9, +QNAN , P2 ;  /* 0x7fffffff09047808 */ /* 0x000fe40001000000 */
[----:B------:R-:W-:Y:S02]  /*06d0*/  LOP3.LUT R0, R0, 0x3f800000, RZ, 0xfc, !PT ;  /* 0x3f80000000007812 */ /* 0x000fe400078efcff */
[----:B------:R-:W-:-:S05]  /*06e0*/  FSEL R8, R4, +QNAN , !P0 ;  /* 0x7fffffff04087808 */ /* 0x000fca0004000000 */
[----:B------:R-:W-:Y:S05]  /*06f0*/  @!P1 BRA `(.L_x_8) ;  /* 0x0000000000409947 */ /* 0x000fea0003800000 */
[----:B------:R-:W-:-:S04]  /*0700*/  LOP3.LUT R4, R7, 0x7fffff, RZ, 0xc0, !PT ;  /* 0x007fffff07047812 */ /* 0x000fc800078ec0ff */
[----:B------:R-:W-:-:S04]  /*0710*/  LOP3.LUT R9, R4, 0x3f800000, RZ, 0xfc, !PT ;  /* 0x3f80000004097812 */ /* 0x000fc800078efcff */
[----:B------:R0:W1:Y:S03]  /*0720*/  MUFU.RCP R10, R9 ;  /* 0x00000009000a7308 */ /* 0x0000660000001000 */
.L_x_9:
[----:B------:R-:W-:-:S04]  /*0730*/  VIMNMX.U32 R5, PT, PT, R6, 0xb800000, PT ;  /* 0x0b80000006057848 */ /* 0x000fc80003fe0000 */
[----:B------:R-:W-:Y:S01]  /*0740*/  IADD3 R0, PT, PT, R5, R0, RZ ;  /* 0x0000000005007210 */ /* 0x000fe20007ffe0ff */
[----:B------:R-:W-:-:S04]  /*0750*/  IMAD.IADD R6, R6, 0x1, -R5 ;  /* 0x0000000106067824 */ /* 0x000fc800078e0a05 */
[----:B-1----:R-:W-:Y:S01]  /*0760*/  FMUL R7, R10, R0 ;  /* 0x000000000a077220 */ /* 0x002fe20000400000 */
[----:B------:R-:W-:-:S03]  /*0770*/  ISETP.NE.AND P1, PT, R6, RZ, PT ;  /* 0x000000ff0600720c */ /* 0x000fc60003f25270 */
[----:B------:R-:W-:-:S04]  /*0780*/  FFMA R4, -R9, R7, R0 ;  /* 0x0000000709047223 */ /* 0x000fc80000000100 */
[----:B------:R-:W-:-:S04]  /*0790*/  FFMA R7, R10, R4, R7 ;  /* 0x000000040a077223 */ /* 0x000fc80000000007 */
[----:B------:R-:W-:-:S04]  /*07a0*/  FFMA R4, -R9, R7, R0 ;  /* 0x0000000709047223 */ /* 0x000fc80000000100 */
[----:B------:R-:W-:-:S04]  /*07b0*/  FFMA.RZ R4, R10, R4, R7 ;  /* 0x000000040a047223 */ /* 0x000fc8000000c007 */
[----:B------:R-:W1:Y:S02]  /*07c0*/  FRND.TRUNC R7, R4 ;  /* 0x0000000400077307 */ /* 0x000e64000020d000 */
[----:B-1----:R-:W-:-:S05]  /*07d0*/  FFMA R0, -R9, R7, R0 ;  /* 0x0000000709007223 */ /* 0x002fca0000000100 */
[----:B------:R-:W-:-:S13]  /*07e0*/  ISETP.NE.AND P0, PT, R0, RZ, PT ;  /* 0x000000ff0000720c */ /* 0x000fda0003f05270 */
[----:B------:R-:W-:Y:S05]  /*07f0*/  @P0 BRA P1, `(.L_x_9) ;  /* 0xfffffffc00cc0947 */ /* 0x000fea000083ffff */
.L_x_8:
[----:B------:R-:W-:Y:S05]  /*0800*/  BSYNC.RECONVERGENT B1 ;  /* 0x0000000000017941 */ /* 0x000fea0003800200 */
.L_x_7:
[----:B------:R-:W-:-:S04]  /*0810*/  FMUL R5, R0, 1.1920928955078125e-07 ;  /* 0x3400000000057820 */ /* 0x000fc80000400000 */
[----:B------:R-:W-:-:S07]  /*0820*/  FMUL R4, R8, R5 ;  /* 0x0000000508047220 */ /* 0x000fce0000400000 */
.L_x_3:
[----:B------:R-:W-:Y:S05]  /*0830*/  BSYNC.RECONVERGENT B0 ;  /* 0x0000000000007941 */ /* 0x000fea0003800200 */
.L_x_2:
[----:B------:R-:W1:Y:S01]  /*0840*/  LDC.64 R6, c[0x0][0x380] ;  /* 0x0000e000ff067b82 */ /* 0x000e620000000a00 */
[C---:B------:R-:W-:Y:S02]  /*0850*/  FSETP.NAN.AND P0, PT, |R4|.reuse, |R4|, PT ;  /* 0x400000040400720b */ /* 0x040fe40003f08200 */
[----:B------:R-:W-:-:S04]  /*0860*/  LOP3.LUT R3, R4, 0x80000000, R3, 0xb8, !PT ;  /* 0x8000000004037812 */ /* 0x000fc800078eb803 */
[----:B------:R-:W-:Y:S01]  /*0870*/  FSEL R5, R4, R3, P0 ;  /* 0x0000000304057208 */ /* 0x000fe20000000000 */
[----:B-1----:R-:W-:-:S05]  /*0880*/  IMAD.WIDE.U32 R2, R2, 0x4, R6 ;  /* 0x0000000402027825 */ /* 0x002fca00078e0006 */
[----:B------:R-:W-:Y:S01]  /*0890*/  STG.E desc[UR6][R2.64], R5 ;  /* 0x0000000502007986 */ /* 0x000fe2000c101906 */
[----:B------:R-:W-:Y:S05]  /*08a0*/  EXIT ;  /* 0x000000000000794d */ /* 0x000fea0003800000 */
        .weak           $__internal_0_$__cuda_sm3x_div_rn_noftz_f32_slowpath
        .type           $__internal_0_$__cuda_sm3x_div_rn_noftz_f32_slowpath,@function
        .size           $__internal_0_$__cuda_sm3x_div_rn_noftz_f32_slowpath,(.L_x_24 - $__internal_0_$__cuda_sm3x_div_rn_noftz_f32_slowpath)
$__internal_0_$__cuda_sm3x_div_rn_noftz_f32_slowpath:
[--C-:B------:R-:W-:Y:S01]  /*08b0*/  SHF.R.U32.HI R7, RZ, 0x17, R3.reuse ;  /* 0x00000017ff077819 */ /* 0x100fe20000011603 */
[----:B------:R-:W-:Y:S01]  /*08c0*/  BSSY.RECONVERGENT B1, `(.L_x_10) ;  /* 0x0000064000017945 */ /* 0x000fe20003800200 */
[--C-:B------:R-:W-:Y:S01]  /*08d0*/  SHF.R.U32.HI R5, RZ, 0x17, R0.reuse ;  /* 0x00000017ff057819 */ /* 0x100fe20000011600 */
[----:B------:R-:W-:Y:S01]  /*08e0*/  IMAD.MOV.U32 R8, RZ, RZ, R3 ;  /* 0x000000ffff087224 */ /* 0x000fe200078e0003 */
[----:B------:R-:W-:Y:S02]  /*08f0*/  LOP3.LUT R7, R7, 0xff, RZ, 0xc0, !PT ;  /* 0x000000ff07077812 */ /* 0x000fe400078ec0ff */
[----:B------:R-:W-:Y:S01]  /*0900*/  LOP3.LUT R12, R5, 0xff, RZ, 0xc0, !PT ;  /* 0x000000ff050c7812 */ /* 0x000fe200078ec0ff */
[----:B------:R-:W-:Y:S02]  /*0910*/  IMAD.MOV.U32 R5, RZ, RZ, R0 ;  /* 0x000000ffff057224 */ /* 0x000fe400078e0000 */
[----:B------:R-:W-:Y:S02]  /*0920*/  VIADD R10, R7, 0xffffffff ;  /* 0xffffffff070a7836 */ /* 0x000fe40000000000 */
[----:B------:R-:W-:-:S03]  /*0930*/  VIADD R11, R12, 0xffffffff ;  /* 0xffffffff0c0b7836 */ /* 0x000fc60000000000 */
[----:B------:R-:W-:-:S04]  /*0940*/  ISETP.GT.U32.AND P0, PT, R10, 0xfd, PT ;  /* 0x000000fd0a00780c */ /* 0x000fc80003f04070 */
[----:B------:R-:W-:-:S13]  /*0950*/  ISETP.GT.U32.OR P0, PT, R11, 0xfd, P0 ;  /* 0x000000fd0b00780c */ /* 0x000fda0000704470 */
[----:B------:R-:W-:Y:S01]  /*0960*/  @!P0 IMAD.MOV.U32 R9, RZ, RZ, RZ ;  /* 0x000000ffff098224 */ /* 0x000fe200078e00ff */
[----:B------:R-:W-:Y:S06]  /*0970*/  @!P0 BRA `(.L_x_11) ;  /* 0x00000000005c8947 */ /* 0x000fec0003800000 */
[----:B------:R-:W-:Y:S02]  /*0980*/  FSETP.GTU.FTZ.AND P1, PT, |R3|, +INF , PT ;  /* 0x7f8000000300780b */ /* 0x000fe40003f3c200 */
[----:B------:R-:W-:-:S04]  /*0990*/  FSETP.GTU.FTZ.AND P0, PT, |R0|, +INF , PT ;  /* 0x7f8000000000780b */ /* 0x000fc80003f1c200 */
[----:B------:R-:W-:-:S13]  /*09a0*/  PLOP3.LUT P0, PT, P0, P1, PT, 0xf8, 0x8f ;  /* 0x00000000008f781c */ /* 0x000fda0000703f70 */
[----:B------:R-:W-:Y:S05]  /*09b0*/  @P0 BRA `(.L_x_12) ;  /* 0x00000004004c0947 */ /* 0x000fea0003800000 */
[----:B------:R-:W-:-:S13]  /*09c0*/  LOP3.LUT P0, RZ, R8, 0x7fffffff, R5, 0xc8, !PT ;  /* 0x7fffffff08ff7812 */ /* 0x000fda000780c805 */
[----:B------:R-:W-:Y:S05]  /*09d0*/  @!P0 BRA `(.L_x_13) ;  /* 0x00000004003c8947 */ /* 0x000fea0003800000 */
[C---:B------:R-:W-:Y:S02]  /*09e0*/  FSETP.NEU.FTZ.AND P2, PT, |R0|.reuse, +INF , PT ;  /* 0x7f8000000000780b */ /* 0x040fe40003f5d200 */
[----:B------:R-:W-:Y:S02]  /*09f0*/  FSETP.NEU.FTZ.AND P1, PT, |R3|, +INF , PT ;  /* 0x7f8000000300780b */ /* 0x000fe40003f3d200 */
[----:B------:R-:W-:-:S11]  /*0a00*/  FSETP.NEU.FTZ.AND P0, PT, |R0|, +INF , PT ;  /* 0x7f8000000000780b */ /* 0x000fd60003f1d200 */
[----:B------:R-:W-:Y:S05]  /*0a10*/  @!P1 BRA !P2, `(.L_x_13) ;  /* 0x00000004002c9947 */ /* 0x000fea0005000000 */
[----:B------:R-:W-:-:S04]  /*0a20*/  LOP3.LUT P2, RZ, R5, 0x7fffffff, RZ, 0xc0, !PT ;  /* 0x7fffffff05ff7812 */ /* 0x000fc8000784c0ff */
[----:B------:R-:W-:-:S13]  /*0a30*/  PLOP3.LUT P1, PT, P1, P2, PT, 0x2f, 0xf2 ;  /* 0x0000000000f2781c */ /* 0x000fda0000f24577 */
[----:B------:R-:W-:Y:S05]  /*0a40*/  @P1 BRA `(.L_x_14) ;  /* 0x0000000400181947 */ /* 0x000fea0003800000 */
[----:B------:R-:W-:-:S04]  /*0a50*/  LOP3.LUT P1, RZ, R8, 0x7fffffff, RZ, 0xc0, !PT ;  /* 0x7fffffff08ff7812 */ /* 0x000fc8000782c0ff */
[----:B------:R-:W-:-:S13]  /*0a60*/  PLOP3.LUT P0, PT, P0, P1, PT, 0x2f, 0xf2 ;  /* 0x0000000000f2781c */ /* 0x000fda0000702577 */
[----:B------:R-:W-:Y:S05]  /*0a70*/  @P0 BRA `(.L_x_15) ;  /* 0x0000000400000947 */ /* 0x000fea0003800000 */
[----:B------:R-:W-:Y:S02]  /*0a80*/  ISETP.GE.AND P0, PT, R11, RZ, PT ;  /* 0x000000ff0b00720c */ /* 0x000fe40003f06270 */
[----:B------:R-:W-:-:S11]  /*0a90*/  ISETP.GE.AND P1, PT, R10, RZ, PT ;  /* 0x000000ff0a00720c */ /* 0x000fd60003f26270 */
[----:B------:R-:W-:Y:S01]  /*0aa0*/  @P0 MOV R9, RZ ;  /* 0x000000ff00090202 */ /* 0x000fe20000000f00 */
[----:B------:R-:W-:Y:S02]  /*0ab0*/  @!P0 IMAD.MOV.U32 R9, RZ, RZ, -0x40 ;  /* 0xffffffc0ff098424 */ /* 0x000fe400078e00ff */
[----:B------:R-:W-:Y:S01]  /*0ac0*/  @!P0 FFMA R5, R0, 1.84467440737095516160e+19, RZ ;  /* 0x5f80000000058823 */ /* 0x000fe200000000ff */
[----:B------:R-:W-:Y:S01]  /*0ad0*/  @!P1 FFMA R8, R3, 1.84467440737095516160e+19, RZ ;  /* 0x5f80000003089823 */ /* 0x000fe200000000ff */
[----:B------:R-:W-:-:S07]  /*0ae0*/  @!P1 VIADD R9, R9, 0x40 ;  /* 0x0000004009099836 */ /* 0x000fce0000000000 */
.L_x_11:
[----:B------:R-:W-:Y:S01]  /*0af0*/  LEA R11, R7, 0xc0800000, 0x17 ;  /* 0xc0800000070b7811 */ /* 0x000fe200078eb8ff */
[----:B------:R-:W-:Y:S04]  /*0b00*/  BSSY.RECONVERGENT B2, `(.L_x_16) ;  /* 0x0000036000027945 */ /* 0x000fe80003800200 */
[----:B------:R-:W-:Y:S02]  /*0b10*/  IMAD.IADD R11, R8, 0x1, -R11 ;  /* 0x00000001080b7824 */ /* 0x000fe400078e0a0b */
[----:B------:R-:W-:Y:S02]  /*0b20*/  VIADD R8, R12, 0xffffff81 ;  /* 0xffffff810c087836 */ /* 0x000fe40000000000 */
[----:B------:R-:W0:Y:S01]  /*0b30*/  MUFU.RCP R10, R11 ;  /* 0x0000000b000a7308 */ /* 0x000e220000001000 */
[----:B------:R-:W-:Y:S01]  /*0b40*/  FADD.FTZ R13, -R11, -RZ ;  /* 0x800000ff0b0d7221 */ /* 0x000fe20000010100 */
[C---:B------:R-:W-:Y:S01]  /*0b50*/  IMAD R0, R8.reuse, -0x800000, R5 ;  /* 0xff80000008007824 */ /* 0x040fe200078e0205 */
[----:B------:R-:W-:-:S05]  /*0b60*/  IADD3 R8, PT, PT, R8, 0x7f, -R7 ;  /* 0x0000007f08087810 */ /* 0x000fca0007ffe807 */
[----:B------:R-:W-:Y:S02]  /*0b70*/  IMAD.IADD R8, R8, 0x1, R9 ;  /* 0x0000000108087824 */ /* 0x000fe400078e0209 */
[----:B0-----:R-:W-:-:S04]  /*0b80*/  FFMA R15, R10, R13, 1 ;  /* 0x3f8000000a0f7423 */ /* 0x001fc8000000000d */
[----:B------:R-:W-:-:S04]  /*0b90*/  FFMA R12, R10, R15, R10 ;  /* 0x0000000f0a0c7223 */ /* 0x000fc8000000000a */
[----:B------:R-:W-:-:S04]  /*0ba0*/  FFMA R5, R0, R12, RZ ;  /* 0x0000000c00057223 */ /* 0x000fc800000000ff */
[----:B------:R-:W-:-:S04]  /*0bb0*/  FFMA R10, R13, R5, R0 ;  /* 0x000000050d0a7223 */ /* 0x000fc80000000000 */
[----:B------:R-:W-:-:S04]  /*0bc0*/  FFMA R15, R12, R10, R5 ;  /* 0x0000000a0c0f7223 */ /* 0x000fc80000000005 */
[----:B------:R-:W-:-:S04]  /*0bd0*/  FFMA R10, R13, R15, R0 ;  /* 0x0000000f0d0a7223 */ /* 0x000fc80000000000 */
[----:B------:R-:W-:-:S05]  /*0be0*/  FFMA R0, R12, R10, R15 ;  /* 0x0000000a0c007223 */ /* 0x000fca000000000f */
[----:B------:R-:W-:-:S04]  /*0bf0*/  SHF.R.U32.HI R5, RZ, 0x17, R0 ;  /* 0x00000017ff057819 */ /* 0x000fc80000011600 */
[----:B------:R-:W-:-:S05]  /*0c00*/  LOP3.LUT R5, R5, 0xff, RZ, 0xc0, !PT ;  /* 0x000000ff05057812 */ /* 0x000fca00078ec0ff */
[----:B------:R-:W-:-:S05]  /*0c10*/  IMAD.IADD R9, R5, 0x1, R8 ;  /* 0x0000000105097824 */ /* 0x000fca00078e0208 */
[----:B------:R-:W-:-:S04]  /*0c20*/  IADD3 R5, PT, PT, R9, -0x1, RZ ;  /* 0xffffffff09057810 */ /* 0x000fc80007ffe0ff */
[----:B------:R-:W-:-:S13]  /*0c30*/  ISETP.GE.U32.AND P0, PT, R5, 0xfe, PT ;  /* 0x000000fe0500780c */ /* 0x000fda0003f06070 */
[----:B------:R-:W-:Y:S05]  /*0c40*/  @!P0 BRA `(.L_x_17) ;  /* 0x0000000000808947 */ /* 0x000fea0003800000 */
[----:B------:R-:W-:-:S13]  /*0c50*/  ISETP.GT.AND P0, PT, R9, 0xfe, PT ;  /* 0x000000fe0900780c */ /* 0x000fda0003f04270 */
[----:B------:R-:W-:Y:S05]  /*0c60*/  @P0 BRA `(.L_x_18) ;  /* 0x00000000006c0947 */ /* 0x000fea0003800000 */
[----:B------:R-:W-:-:S13]  /*0c70*/  ISETP.GE.AND P0, PT, R9, 0x1, PT ;  /* 0x000000010900780c */ /* 0x000fda0003f06270 */
[----:B------:R-:W-:Y:S05]  /*0c80*/  @P0 BRA `(.L_x_19) ;  /* 0x0000000000740947 */ /* 0x000fea0003800000 */
[----:B------:R-:W-:Y:S02]  /*0c90*/  ISETP.GE.AND P0, PT, R9, -0x18, PT ;  /* 0xffffffe80900780c */ /* 0x000fe40003f06270 */
[----:B------:R-:W-:-:S11]  /*0ca0*/  LOP3.LUT R0, R0, 0x80000000, RZ, 0xc0, !PT ;  /* 0x8000000000007812 */ /* 0x000fd600078ec0ff */
[----:B------:R-:W-:Y:S05]  /*0cb0*/  @!P0 BRA `(.L_x_19) ;  /* 0x0000000000688947 */ /* 0x000fea0003800000 */
[CCC-:B------:R-:W-:Y:S01]  /*0cc0*/  FFMA.RZ R5, R12.reuse, R10.reuse, R15.reuse ;  /* 0x0000000a0c057223 */ /* 0x1c0fe2000000c00f */
[CCC-:B------:R-:W-:Y:S01]  /*0cd0*/  FFMA.RM R8, R12.reuse, R10.reuse, R15.reuse ;  /* 0x0000000a0c087223 */ /* 0x1c0fe2000000400f */
[C---:B------:R-:W-:Y:S02]  /*0ce0*/  ISETP.NE.AND P2, PT, R9.reuse, RZ, PT ;  /* 0x000000ff0900720c */ /* 0x040fe40003f45270 */
[----:B------:R-:W-:Y:S02]  /*0cf0*/  ISETP.NE.AND P1, PT, R9, RZ, PT ;  /* 0x000000ff0900720c */ /* 0x000fe40003f25270 */
[----:B------:R-:W-:Y:S01]  /*0d00*/  LOP3.LUT R7, R5, 0x7fffff, RZ, 0xc0, !PT ;  /* 0x007fffff05077812 */ /* 0x000fe200078ec0ff */
[----:B------:R-:W-:Y:S01]  /*0d10*/  FFMA.RP R5, R12, R10, R15 ;  /* 0x0000000a0c057223 */ /* 0x000fe2000000800f */
[----:B------:R-:W-:Y:S02]  /*0d20*/  VIADD R10, R9, 0x20 ;  /* 0x00000020090a7836 */ /* 0x000fe40000000000 */
[----:B------:R-:W-:Y:S01]  /*0d30*/  LOP3.LUT R7, R7, 0x800000, RZ, 0xfc, !PT ;  /* 0x0080000007077812 */ /* 0x000fe200078efcff */
[----:B------:R-:W-:Y:S01]  /*0d40*/  IMAD.MOV R9, RZ, RZ, -R9 ;  /* 0x000000ffff097224 */ /* 0x000fe200078e0a09 */
[----:B------:R-:W-:-:S02]  /*0d50*/  FSETP.NEU.FTZ.AND P0, PT, R5, R8, PT ;  /* 0x000000080500720b */ /* 0x000fc40003f1d000 */
[----:B------:R-:W-:Y:S02]  /*0d60*/  SHF.L.U32 R10, R7, R10, RZ ;  /* 0x0000000a070a7219 */ /* 0x000fe400000006ff */
[----:B------:R-:W-:Y:S02]  /*0d70*/  SEL R8, R9, RZ, P2 ;  /* 0x000000ff09087207 */ /* 0x000fe40001000000 */
[----:B------:R-:W-:Y:S02]  /*0d80*/  ISETP.NE.AND P1, PT, R10, RZ, P1 ;  /* 0x000000ff0a00720c */ /* 0x000fe40000f25270 */
[----:B------:R-:W-:Y:S02]  /*0d90*/  SHF.R.U32.HI R8, RZ, R8, R7 ;  /* 0x00000008ff087219 */ /* 0x000fe40000011607 */
[----:B------:R-:W-:Y:S02]  /*0da0*/  PLOP3.LUT P0, PT, P0, P1, PT, 0xf8, 0x8f ;  /* 0x00000000008f781c */ /* 0x000fe40000703f70 */
[----:B------:R-:W-:-:S02]  /*0db0*/  SHF.R.U32.HI R10, RZ, 0x1, R8 ;  /* 0x00000001ff0a7819 */ /* 0x000fc40000011608 */
[----:B------:R-:W-:-:S04]  /*0dc0*/  SEL R5, RZ, 0x1, !P0 ;  /* 0x00000001ff057807 */ /* 0x000fc80004000000 */
[----:B------:R-:W-:-:S04]  /*0dd0*/  LOP3.LUT R5, R5, 0x1, R10, 0xf8, !PT ;  /* 0x0000000105057812 */ /* 0x000fc800078ef80a */
[----:B------:R-:W-:-:S05]  /*0de0*/  LOP3.LUT R5, R5, R8, RZ, 0xc0, !PT ;  /* 0x0000000805057212 */ /* 0x000fca00078ec0ff */
[----:B------:R-:W-:-:S05]  /*0df0*/  IMAD.IADD R5, R10, 0x1, R5 ;  /* 0x000000010a057824 */ /* 0x000fca00078e0205 */
[----:B------:R-:W-:Y:S01]  /*0e00*/  LOP3.LUT R0, R5, R0, RZ, 0xfc, !PT ;  /* 0x0000000005007212 */ /* 0x000fe200078efcff */
[----:B------:R-:W-:Y:S06]  /*0e10*/  BRA `(.L_x_19) ;  /* 0x0000000000107947 */ /* 0x000fec0003800000 */
.L_x_18:
[----:B------:R-:W-:-:S04]  /*0e20*/  LOP3.LUT R0, R0, 0x80000000, RZ, 0xc0, !PT ;  /* 0x8000000000007812 */ /* 0x000fc800078ec0ff */
[----:B------:R-:W-:Y:S01]  /*0e30*/  LOP3.LUT R0, R0, 0x7f800000, RZ, 0xfc, !PT ;  /* 0x7f80000000007812 */ /* 0x000fe200078efcff */
[----:B------:R-:W-:Y:S06]  /*0e40*/  BRA `(.L_x_19) ;  /* 0x0000000000047947 */ /* 0x000fec0003800000 */
.L_x_17:
[----:B------:R-:W-:-:S07]  /*0e50*/  IMAD R0, R8, 0x800000, R0 ;  /* 0x0080000008007824 */ /* 0x000fce00078e0200 */
.L_x_19:
[----:B------:R-:W-:Y:S05]  /*0e60*/  BSYNC.RECONVERGENT B2 ;  /* 0x0000000000027941 */ /* 0x000fea0003800200 */
.L_x_16:
[----:B------:R-:W-:Y:S05]  /*0e70*/  BRA `(.L_x_20) ;  /* 0x0000000000207947 */ /* 0x000fea0003800000 */
.L_x_15:
[----:B------:R-:W-:-:S04]  /*0e80*/  LOP3.LUT R0, R8, 0x80000000, R5, 0x48, !PT ;  /* 0x8000000008007812 */ /* 0x000fc800078e4805 */
[----:B------:R-:W-:Y:S01]  /*0e90*/  LOP3.LUT R0, R0, 0x7f800000, RZ, 0xfc, !PT ;  /* 0x7f80000000007812 */ /* 0x000fe200078efcff */
[----:B------:R-:W-:Y:S06]  /*0ea0*/  BRA `(.L_x_20) ;  /* 0x0000000000147947 */ /* 0x000fec0003800000 */
.L_x_14:
[----:B------:R-:W-:Y:S01]  /*0eb0*/  LOP3.LUT R0, R8, 0x80000000, R5, 0x48, !PT ;  /* 0x8000000008007812 */ /* 0x000fe200078e4805 */
[----:B------:R-:W-:Y:S06]  /*0ec0*/  BRA `(.L_x_20) ;  /* 0x00000000000c7947 */ /* 0x000fec0003800000 */
.L_x_13:
[----:B------:R-:W0:Y:S01]  /*0ed0*/  MUFU.RSQ R0, -QNAN ;  /* 0xffc0000000007908 */ /* 0x000e220000001400 */
[----:B------:R-:W-:Y:S05]  /*0ee0*/  BRA `(.L_x_20) ;  /* 0x0000000000047947 */ /* 0x000fea0003800000 */
.L_x_12:
[----:B------:R-:W-:-:S07]  /*0ef0*/  FADD.FTZ R0, R0, R3 ;  /* 0x0000000300007221 */ /* 0x000fce0000010000 */
.L_x_20:
[----:B------:R-:W-:Y:S05]  /*0f00*/  BSYNC.RECONVERGENT B1 ;  /* 0x0000000000017941 */ /* 0x000fea0003800200 */
.L_x_10:
[----:B------:R-:W-:-:S04]  /*0f10*/  IMAD.MOV.U32 R7, RZ, RZ, 0x0 ;  /* 0x00000000ff077424 */ /* 0x000fc800078e00ff */
[----:B0-----:R-:W-:Y:S05]  /*0f20*/  RET.REL.NODEC R6 `(default_function_kernel_1) ;  /* 0xfffffff006347950 */ /* 0x001fea0003c3ffff */
.L_x_21:
[----:B------:R-:W-:-:S00]  /*0f30*/  BRA `(.L_x_21) ;  /* 0xfffffffc00fc7947 */ /* 0x000fc0000383ffff */
[----:B------:R-:W-:-:S00]  /*0f40*/  NOP ;  /* 0x0000000000007918 */ /* 0x000fc00000000000 */
        /* <DEDUP_REMOVED lines=11> */
.L_x_24:


//--------------------- .text.default_function_kernel_2 --------------------------
	.section	.text.default_function_kernel_2,"ax",@progbits
	.align	128
        .global         default_function_kernel_2
        .type           default_function_kernel_2,@function
        .size           default_function_kernel_2,(.L_x_26 - default_function_kernel_2)
        .other          default_function_kernel_2,@"STO_CUDA_ENTRY STV_DEFAULT"
default_function_kernel_2:
.text.default_function_kernel_2:
[----:B------:R-:W-:Y:S01]  /*0000*/  LDC R1, c[0x0][0x37c] ;  /* 0x0000df00ff017b82 */ /* 0x000fe20000000800 */
[----:B------:R-:W0:Y:S07]  /*0010*/  S2R R7, SR_TID.X ;  /* 0x0000000000077919 */ /* 0x000e2e0000002100 */
[----:B------:R-:W1:Y:S01]  /*0020*/  S2UR UR4, SR_CTAID.X ;  /* 0x00000000000479c3 */ /* 0x000e620000002500 */
[----:B------:R-:W2:Y:S07]  /*0030*/  LDCU.64 UR6, c[0x0][0x358] ;  /* 0x00006b00ff0677ac */ /* 0x000eae0008000a00 */
[----:B------:R-:W3:Y:S08]  /*0040*/  LDC.64 R2, c[0x0][0x388] ;  /* 0x0000e200ff027b82 */ /* 0x000ef00000000a00 */
[----:B------:R-:W4:Y:S01]  /*0050*/  LDC.64 R4, c[0x0][0x380] ;  /* 0x0000e000ff047b82 */ /* 0x000f220000000a00 */
[----:B-1----:R-:W-:-:S06]  /*0060*/  USHF.L.U32 UR4, UR4, 0x1, URZ ;  /* 0x0000000104047899 */ /* 0x002fcc00080006ff */
[----:B0-----:R-:W-:-:S05]  /*0070*/  LOP3.LUT R7, R7, UR4, RZ, 0xfc, !PT ;  /* 0x0000000407077c12 */ /* 0x001fca000f8efcff */
[----:B---3--:R-:W-:-:S06]  /*0080*/  IMAD.WIDE.U32 R2, R7, 0x4, R2 ;  /* 0x0000000407027825 */ /* 0x008fcc00078e0002 */
[----:B--2---:R-:W2:Y:S01]  /*0090*/  LDG.E.CONSTANT R2, desc[UR6][R2.64] ;  /* 0x0000000602027981 */ /* 0x004ea2000c1e9900 */
[----:B----4-:R-:W-:Y:S01]  /*00a0*/  IMAD.WIDE.U32 R4, R7, 0x4, R4 ;  /* 0x0000000407047825 */ /* 0x010fe200078e0004 */
[----:B--2---:R-:W0:Y:S04]  /*00b0*/  FRND.CEIL R9, |R2| ;  /* 0x4000000200097307 */ /* 0x004e280000209000 */
[----:B0-----:R-:W-:Y:S01]  /*00c0*/  STG.E desc[UR6][R4.64], R9 ;  /* 0x0000000904007986 */ /* 0x001fe2000c101906 */
[----:B------:R-:W-:Y:S05]  /*00d0*/  EXIT ;  /* 0x000000000000794d */ /* 0x000fea0003800000 */
.L_x_22:
        /* <DEDUP_REMOVED lines=10> */
.L_x_26:


//--------------------- .text.default_function_kernel --------------------------
	.section	.text.default_function_kernel,"ax",@progbits
	.align	128
        .global         default_function_kernel
        .type           default_function_kernel,@function
        .size           default_function_kernel,(.L_x_27 - default_function_kernel)
        .other          default_function_kernel,@"STO_CUDA_ENTRY STV_DEFAULT"
default_function_kernel:
.text.default_function_kernel:
        /* <DEDUP_REMOVED lines=11> */
[----:B------:R-:W2:Y:S01]  /*00b0*/  LDC.64 R4, c[0x0][0x380] ;  /* 0x0000e000ff047b82 */ /* 0x000ea20000000a00 */
[----:B------:R-:W-:-:S05]  /*00c0*/  LOP3.LUT R7, R7, UR4, RZ, 0xfc, !PT ;  /* 0x0000000407077c12 */ /* 0x000fca000f8efcff */
[----:B0-----:R-:W-:-:S06]  /*00d0*/  IMAD.WIDE.U32 R2, R7, 0x4, R2 ;  /* 0x0000000407027825 */ /* 0x001fcc00078e0002 */
[----:B-1----:R-:W3:Y:S01]  /*00e0*/  LDG.E.CONSTANT R2, desc[UR6][R2.64] ;  /* 0x0000000602027981 */ /* 0x002ee2000c1e9900 */
[----:B--2---:R-:W-:-:S04]  /*00f0*/  IMAD.WIDE.U32 R4, R7, 0x4, R4 ;  /* 0x0000000407047825 */ /* 0x004fc800078e0004 */
[----:B---3--:R-:W-:-:S05]  /*0100*/  FADD R7, |R2|, -RZ ;  /* 0x800000ff02077221 */ /* 0x008fca0000000200 */
[----:B------:R-:W-:Y:S01]  /*0110*/  STG.E desc[UR6][R4.64], R7 ;  /* 0x0000000704007986 */ /* 0x000fe2000c101906 */
[----:B------:R-:W-:Y:S05]  /*0120*/  EXIT ;  /* 0x000000000000794d */ /* 0x000fea0003800000 */
.L_x_23:
        /* <DEDUP_REMOVED lines=13> */
.L_x_27:


//--------------------- .nv.shared.reserved.0     --------------------------
	.section	.nv.shared.reserved.0,"aw",@nobits
	.weak		__nv_reservedSMEM_offset_0_alias
	.size		__nv_reservedSMEM_offset_0_alias, 0, 64
	.other		__nv_reservedSMEM_offset_0_alias,@"STO_CUDA_RESERVED_SHARED STV_DEFAULT"
__nv_reservedSMEM_offset_0_alias:
	.zero		0
	.zero		64


//--------------------- .nv.constant0.default_function_kernel_1 --------------------------
	.section	.nv.constant0.default_function_kernel_1,"a",@progbits
	.sectionflags	@""
	.align	4
.nv.constant0.default_function_kernel_1:
	.zero		912


//--------------------- .nv.constant0.default_function_kernel_2 --------------------------
	.section	.nv.constant0.default_function_kernel_2,"a",@progbits
	.sectionflags	@""
	.align	4
.nv.constant0.default_function_kernel_2:
	.zero		912


//--------------------- .nv.constant0.default_function_kernel --------------------------
	.section	.nv.constant0.default_function_kernel,"a",@progbits
	.sectionflags	@""
	.align	4
.nv.constant0.default_function_kernel:
	.zero		912


//--------------------- SYMBOLS --------------------------

	.type		.nv.reservedSmem.offset0,@object
	.size		.nv.reservedSmem.offset0,0x4
